//
// Generated by NVIDIA NVVM Compiler
//
// Compiler Build ID: CL-36424714
// Cuda compilation tools, release 13.0, V13.0.88
// Based on NVVM 20.0.0
//

.version 9.0
.target sm_100
.address_size 64

	// .globl	_Z22vec_dot_product_kernelPdPKdS1_l
// _ZZ22vec_dot_product_kernelPdPKdS1_lE4smem has been demoted
// _ZZ17reduction_kernel0PdPKdlE4smem has been demoted

.visible .entry _Z22vec_dot_product_kernelPdPKdS1_l(
	.param .u64 .ptr .align 1 _Z22vec_dot_product_kernelPdPKdS1_l_param_0,
	.param .u64 .ptr .align 1 _Z22vec_dot_product_kernelPdPKdS1_l_param_1,
	.param .u64 .ptr .align 1 _Z22vec_dot_product_kernelPdPKdS1_l_param_2,
	.param .u64 _Z22vec_dot_product_kernelPdPKdS1_l_param_3
)
{
	.reg .pred 	%p<7>;
	.reg .b32 	%r<13>;
	.reg .b64 	%rd<15>;
	.reg .b64 	%fd<26>;
	// demoted variable
	.shared .align 8 .b8 _ZZ22vec_dot_product_kernelPdPKdS1_lE4smem[8192];
	ld.param.u64 	%rd2, [_Z22vec_dot_product_kernelPdPKdS1_l_param_0];
	ld.param.u64 	%rd3, [_Z22vec_dot_product_kernelPdPKdS1_l_param_1];
	ld.param.u64 	%rd4, [_Z22vec_dot_product_kernelPdPKdS1_l_param_2];
	ld.param.u64 	%rd5, [_Z22vec_dot_product_kernelPdPKdS1_l_param_3];
	mov.u32 	%r1, %tid.x;
	mov.u32 	%r2, %ctaid.x;
	mov.u32 	%r12, %ntid.x;
	mad.lo.s32 	%r7, %r2, %r12, %r1;
	cvt.s64.s32 	%rd1, %r7;
	setp.le.s64 	%p1, %rd5, %rd1;
	shl.b32 	%r8, %r1, 3;
	mov.u32 	%r9, _ZZ22vec_dot_product_kernelPdPKdS1_lE4smem;
	add.s32 	%r4, %r9, %r8;
	@%p1 bra 	$L__BB0_2;
	cvta.to.global.u64 	%rd7, %rd3;
	cvta.to.global.u64 	%rd8, %rd4;
	shl.b64 	%rd9, %rd1, 3;
	add.s64 	%rd10, %rd7, %rd9;
	ld.global.f64 	%fd1, [%rd10];
	add.s64 	%rd11, %rd8, %rd9;
	ld.global.f64 	%fd2, [%rd11];
	mul.f64 	%fd3, %fd1, %fd2;
	st.shared.f64 	[%r4], %fd3;
	bra.uni 	$L__BB0_3;
$L__BB0_2:
	mov.b64 	%rd6, 0;
	st.shared.u64 	[%r4], %rd6;
$L__BB0_3:
	bar.sync 	0;
	setp.lt.u32 	%p2, %r12, 66;
	@%p2 bra 	$L__BB0_7;
$L__BB0_4:
	shr.u32 	%r6, %r12, 1;
	setp.ge.u32 	%p3, %r1, %r6;
	@%p3 bra 	$L__BB0_6;
	shl.b32 	%r10, %r6, 3;
	add.s32 	%r11, %r4, %r10;
	ld.shared.f64 	%fd4, [%r11];
	ld.shared.f64 	%fd5, [%r4];
	add.f64 	%fd6, %fd4, %fd5;
	st.shared.f64 	[%r4], %fd6;
$L__BB0_6:
	bar.sync 	0;
	setp.gt.u32 	%p4, %r12, 131;
	mov.u32 	%r12, %r6;
	@%p4 bra 	$L__BB0_4;
$L__BB0_7:
	setp.gt.u32 	%p5, %r1, 31;
	@%p5 bra 	$L__BB0_10;
	ld.volatile.shared.f64 	%fd7, [%r4+256];
	ld.volatile.shared.f64 	%fd8, [%r4];
	add.f64 	%fd9, %fd7, %fd8;
	st.volatile.shared.f64 	[%r4], %fd9;
	ld.volatile.shared.f64 	%fd10, [%r4+128];
	ld.volatile.shared.f64 	%fd11, [%r4];
	add.f64 	%fd12, %fd10, %fd11;
	st.volatile.shared.f64 	[%r4], %fd12;
	ld.volatile.shared.f64 	%fd13, [%r4+64];
	ld.volatile.shared.f64 	%fd14, [%r4];
	add.f64 	%fd15, %fd13, %fd14;
	st.volatile.shared.f64 	[%r4], %fd15;
	ld.volatile.shared.f64 	%fd16, [%r4+32];
	ld.volatile.shared.f64 	%fd17, [%r4];
	add.f64 	%fd18, %fd16, %fd17;
	st.volatile.shared.f64 	[%r4], %fd18;
	ld.volatile.shared.f64 	%fd19, [%r4+16];
	ld.volatile.shared.f64 	%fd20, [%r4];
	add.f64 	%fd21, %fd19, %fd20;
	st.volatile.shared.f64 	[%r4], %fd21;
	ld.volatile.shared.f64 	%fd22, [%r4+8];
	ld.volatile.shared.f64 	%fd23, [%r4];
	add.f64 	%fd24, %fd22, %fd23;
	st.volatile.shared.f64 	[%r4], %fd24;
	setp.ne.s32 	%p6, %r1, 0;
	@%p6 bra 	$L__BB0_10;
	ld.shared.f64 	%fd25, [_ZZ22vec_dot_product_kernelPdPKdS1_lE4smem];
	cvta.to.global.u64 	%rd12, %rd2;
	mul.wide.u32 	%rd13, %r2, 8;
	add.s64 	%rd14, %rd12, %rd13;
	st.global.f64 	[%rd14], %fd25;
$L__BB0_10:
	ret;

}
	// .globl	_Z17reduction_kernel0PdPKdl
.visible .entry _Z17reduction_kernel0PdPKdl(
	.param .u64 .ptr .align 1 _Z17reduction_kernel0PdPKdl_param_0,
	.param .u64 .ptr .align 1 _Z17reduction_kernel0PdPKdl_param_1,
	.param .u64 _Z17reduction_kernel0PdPKdl_param_2
)
{
	.reg .pred 	%p<6>;
	.reg .b32 	%r<13>;
	.reg .b64 	%rd<12>;
	.reg .b64 	%fd<6>;
	// demoted variable
	.shared .align 8 .b8 _ZZ17reduction_kernel0PdPKdlE4smem[8192];
	ld.param.u64 	%rd2, [_Z17reduction_kernel0PdPKdl_param_0];
	ld.param.u64 	%rd3, [_Z17reduction_kernel0PdPKdl_param_1];
	ld.param.u64 	%rd4, [_Z17reduction_kernel0PdPKdl_param_2];
	mov.u32 	%r1, %tid.x;
	mov.u32 	%r2, %ctaid.x;
	mov.u32 	%r12, %ntid.x;
	mad.lo.s32 	%r7, %r2, %r12, %r1;
	cvt.s64.s32 	%rd1, %r7;
	setp.le.s64 	%p1, %rd4, %rd1;
	shl.b32 	%r8, %r1, 3;
	mov.u32 	%r9, _ZZ17reduction_kernel0PdPKdlE4smem;
	add.s32 	%r4, %r9, %r8;
	@%p1 bra 	$L__BB1_2;
	cvta.to.global.u64 	%rd6, %rd3;
	shl.b64 	%rd7, %rd1, 3;
	add.s64 	%rd8, %rd6, %rd7;
	ld.global.f64 	%fd1, [%rd8];
	st.shared.f64 	[%r4], %fd1;
	bra.uni 	$L__BB1_3;
$L__BB1_2:
	mov.b64 	%rd5, 0;
	st.shared.u64 	[%r4], %rd5;
$L__BB1_3:
	bar.sync 	0;
	setp.lt.u32 	%p2, %r12, 2;
	@%p2 bra 	$L__BB1_7;
$L__BB1_4:
	shr.u32 	%r6, %r12, 1;
	setp.ge.u32 	%p3, %r1, %r6;
	@%p3 bra 	$L__BB1_6;
	shl.b32 	%r10, %r6, 3;
	add.s32 	%r11, %r4, %r10;
	ld.shared.f64 	%fd2, [%r11];
	ld.shared.f64 	%fd3, [%r4];
	add.f64 	%fd4, %fd2, %fd3;
	st.shared.f64 	[%r4], %fd4;
$L__BB1_6:
	bar.sync 	0;
	setp.gt.u32 	%p4, %r12, 3;
	mov.u32 	%r12, %r6;
	@%p4 bra 	$L__BB1_4;
$L__BB1_7:
	setp.ne.s32 	%p5, %r1, 0;
	@%p5 bra 	$L__BB1_9;
	ld.shared.f64 	%fd5, [_ZZ17reduction_kernel0PdPKdlE4smem];
	cvta.to.global.u64 	%rd9, %rd2;
	mul.wide.u32 	%rd10, %r2, 8;
	add.s64 	%rd11, %rd9, %rd10;
	st.global.f64 	[%rd11], %fd5;
$L__BB1_9:
	ret;

}


// ===== COMPILED SASS (sm_100) =====

	.target	sm_100

	.elftype	@"ET_EXEC"


//--------------------- .note.nv.tkinfo           --------------------------
	.section	.note.nv.tkinfo,"",@"SHT_NOTE"
	.sectionflags	@"SHF_NOTE_NV_TKINFO"
	.tkinfo
        /*0018*/ 	.word	0x00000002
        /*0030*/ 	.string	""
        /*0030*/ 	.string	"ptxas"
        /*0030*/ 	.string	"Cuda compilation tools, release 13.0, V13.0.88"
        /*0030*/ 	.string	"Build cuda_13.0.r13.0/compiler.36424714_0"
        /*0030*/ 	.string	"-arch sm_100 -m 64 "



//--------------------- .note.nv.cuinfo           --------------------------
	.section	.note.nv.cuinfo,"",@"SHT_NOTE"
	.sectionflags	@"SHF_NOTE_NV_CUINFO"
        /*0018*/ 	.short	0x0002
        /*001a*/ 	.short	0x0064
        /*001c*/ 	.short	0x0082
	.zero		2


//--------------------- .nv.info                  --------------------------
	.section	.nv.info,"",@"SHT_CUDA_INFO"
	.align	4


	//----- nvinfo : EIATTR_REGCOUNT
	.align		4
        /*0000*/ 	.byte	0x04, 0x2f
        /*0002*/ 	.short	(.L_1 - .L_0)
	.align		4
.L_0:
        /*0004*/ 	.word	index@(_Z22vec_dot_product_kernelPdPKdS1_l)
        /*0008*/ 	.word	0x00000010


	//----- nvinfo : EIATTR_FRAME_SIZE
	.align		4
.L_1:
        /*000c*/ 	.byte	0x04, 0x11
        /*000e*/ 	.short	(.L_3 - .L_2)
	.align		4
.L_2:
        /*0010*/ 	.word	index@(_Z22vec_dot_product_kernelPdPKdS1_l)
        /*0014*/ 	.word	0x00000000


	//----- nvinfo : EIATTR_REGCOUNT
	.align		4
.L_3:
        /*0018*/ 	.byte	0x04, 0x2f
        /*001a*/ 	.short	(.L_5 - .L_4)
	.align		4
.L_4:
        /*001c*/ 	.word	index@(_Z17reduction_kernel0PdPKdl)
        /*0020*/ 	.word	0x0000000d


	//----- nvinfo : EIATTR_FRAME_SIZE
	.align		4
.L_5:
        /*0024*/ 	.byte	0x04, 0x11
        /*0026*/ 	.short	(.L_7 - .L_6)
	.align		4
.L_6:
        /*0028*/ 	.word	index@(_Z17reduction_kernel0PdPKdl)
        /*002c*/ 	.word	0x00000000


	//----- nvinfo : EIATTR_MIN_STACK_SIZE
	.align		4
.L_7:
        /*0030*/ 	.byte	0x04, 0x12
        /*0032*/ 	.short	(.L_9 - .L_8)
	.align		4
.L_8:
        /*0034*/ 	.word	index@(_Z17reduction_kernel0PdPKdl)
        /*0038*/ 	.word	0x00000000


	//----- nvinfo : EIATTR_MIN_STACK_SIZE
	.align		4
.L_9:
        /*003c*/ 	.byte	0x04, 0x12
        /*003e*/ 	.short	(.L_11 - .L_10)
	.align		4
.L_10:
        /*0040*/ 	.word	index@(_Z22vec_dot_product_kernelPdPKdS1_l)
        /*0044*/ 	.word	0x00000000
.L_11:


//--------------------- .nv.compat                --------------------------
	.section	.nv.compat,"",@"SHT_CUDA_COMPAT_INFO"
	.align	4
        /*0000*/ 	.byte	0x02, 0x09, 0x00, 0x00, 0x02, 0x02, 0x01, 0x00, 0x02, 0x05, 0x05, 0x00, 0x03, 0x07, 0x01, 0x01
        /*0010*/ 	.byte	0x02, 0x03, 0x00, 0x00, 0x02, 0x06, 0x01, 0x00, 0x04, 0x0b, 0x08, 0x00, 0x01, 0x00, 0x00, 0x00
        /*0020*/ 	.byte	0x00, 0x00, 0x00, 0x00


//--------------------- .nv.info._Z17reduction_kernel0PdPKdl --------------------------
	.section	.nv.info._Z17reduction_kernel0PdPKdl,"",@"SHT_CUDA_INFO"
	.sectionflags	@""
	.align	4


	//----- nvinfo : EIATTR_CUDA_API_VERSION
	.align		4
        /*0000*/ 	.byte	0x04, 0x37
        /*0002*/ 	.short	(.L_13 - .L_12)
.L_12:
        /*0004*/ 	.word	0x00000082


	//----- nvinfo : EIATTR_KPARAM_INFO
	.align		4
.L_13:
        /*0008*/ 	.byte	0x04, 0x17
        /*000a*/ 	.short	(.L_15 - .L_14)
.L_14:
        /*000c*/ 	.word	0x00000000
        /*0010*/ 	.short	0x0002
        /*0012*/ 	.short	0x0010
        /*0014*/ 	.byte	0x00, 0xf0, 0x21, 0x00


	//----- nvinfo : EIATTR_KPARAM_INFO
	.align		4
.L_15:
        /*0018*/ 	.byte	0x04, 0x17
        /*001a*/ 	.short	(.L_17 - .L_16)
.L_16:
        /*001c*/ 	.word	0x00000000
        /*0020*/ 	.short	0x0001
        /*0022*/ 	.short	0x0008
        /*0024*/ 	.byte	0x00, 0xf5, 0x21, 0x00


	//----- nvinfo : EIATTR_KPARAM_INFO
	.align		4
.L_17:
        /*0028*/ 	.byte	0x04, 0x17
        /*002a*/ 	.short	(.L_19 - .L_18)
.L_18:
        /*002c*/ 	.word	0x00000000
        /*0030*/ 	.short	0x0000
        /*0032*/ 	.short	0x0000
        /*0034*/ 	.byte	0x00, 0xf5, 0x21, 0x00


	//----- nvinfo : EIATTR_SPARSE_MMA_MASK
	.align		4
.L_19:
        /*0038*/ 	.byte	0x03, 0x50
        /*003a*/ 	.short	0x0000


	//----- nvinfo : EIATTR_MAXREG_COUNT
	.align		4
        /*003c*/ 	.byte	0x03, 0x1b
        /*003e*/ 	.short	0x00ff


	//----- nvinfo : EIATTR_NUM_BARRIERS
	.align		4
        /*0040*/ 	.byte	0x02, 0x4c
        /*0042*/ 	.byte	0x01
	.zero		1


	//----- nvinfo : EIATTR_MERCURY_ISA_VERSION
	.align		4
        /*0044*/ 	.byte	0x03, 0x5f
        /*0046*/ 	.short	0x0101


	//----- nvinfo : EIATTR_VRC_CTA_INIT_COUNT
	.align		4
        /*0048*/ 	.byte	0x02, 0x4a
	.zero		1
	.zero		1


	//----- nvinfo : EIATTR_EXIT_INSTR_OFFSETS
	.align		4
        /*004c*/ 	.byte	0x04, 0x1c
        /*004e*/ 	.short	(.L_21 - .L_20)


	//   ....[0]....
.L_20:
        /*0050*/ 	.word	0x00000240


	//   ....[1]....
        /*0054*/ 	.word	0x000002c0


	//----- nvinfo : EIATTR_CBANK_PARAM_SIZE
	.align		4
.L_21:
        /*0058*/ 	.byte	0x03, 0x19
        /*005a*/ 	.short	0x0018


	//----- nvinfo : EIATTR_PARAM_CBANK
	.align		4
        /*005c*/ 	.byte	0x04, 0x0a
        /*005e*/ 	.short	(.L_23 - .L_22)
	.align		4
.L_22:
        /*0060*/ 	.word	index@(.nv.constant0._Z17reduction_kernel0PdPKdl)
        /*0064*/ 	.short	0x0380
        /*0066*/ 	.short	0x0018


	//----- nvinfo : EIATTR_SW_WAR
	.align		4
.L_23:
        /*0068*/ 	.byte	0x04, 0x36
        /*006a*/ 	.short	(.L_25 - .L_24)
.L_24:
        /*006c*/ 	.word	0x00000008
.L_25:


//--------------------- .nv.info._Z22vec_dot_product_kernelPdPKdS1_l --------------------------
	.section	.nv.info._Z22vec_dot_product_kernelPdPKdS1_l,"",@"SHT_CUDA_INFO"
	.sectionflags	@""
	.align	4


	//----- nvinfo : EIATTR_CUDA_API_VERSION
	.align		4
        /*0000*/ 	.byte	0x04, 0x37
        /*0002*/ 	.short	(.L_27 - .L_26)
.L_26:
        /*0004*/ 	.word	0x00000082


	//----- nvinfo : EIATTR_KPARAM_INFO
	.align		4
.L_27:
        /*0008*/ 	.byte	0x04, 0x17
        /*000a*/ 	.short	(.L_29 - .L_28)
.L_28:
        /*000c*/ 	.word	0x00000000
        /*0010*/ 	.short	0x0003
        /*0012*/ 	.short	0x0018
        /*0014*/ 	.byte	0x00, 0xf0, 0x21, 0x00


	//----- nvinfo : EIATTR_KPARAM_INFO
	.align		4
.L_29:
        /*0018*/ 	.byte	0x04, 0x17
        /*001a*/ 	.short	(.L_31 - .L_30)
.L_30:
        /*001c*/ 	.word	0x00000000
        /*0020*/ 	.short	0x0002
        /*0022*/ 	.short	0x0010
        /*0024*/ 	.byte	0x00, 0xf5, 0x21, 0x00


	//----- nvinfo : EIATTR_KPARAM_INFO
	.align		4
.L_31:
        /*0028*/ 	.byte	0x04, 0x17
        /*002a*/ 	.short	(.L_33 - .L_32)
.L_32:
        /*002c*/ 	.word	0x00000000
        /*0030*/ 	.short	0x0001
        /*0032*/ 	.short	0x0008
        /*0034*/ 	.byte	0x00, 0xf5, 0x21, 0x00


	//----- nvinfo : EIATTR_KPARAM_INFO
	.align		4
.L_33:
        /*0038*/ 	.byte	0x04, 0x17
        /*003a*/ 	.short	(.L_35 - .L_34)
.L_34:
        /*003c*/ 	.word	0x00000000
        /*0040*/ 	.short	0x0000
        /*0042*/ 	.short	0x0000
        /*0044*/ 	.byte	0x00, 0xf5, 0x21, 0x00


	//----- nvinfo : EIATTR_SPARSE_MMA_MASK
	.align		4
.L_35:
        /*0048*/ 	.byte	0x03, 0x50
        /*004a*/ 	.short	0x0000


	//----- nvinfo : EIATTR_MAXREG_COUNT
	.align		4
        /*004c*/ 	.byte	0x03, 0x1b
        /*004e*/ 	.short	0x00ff


	//----- nvinfo : EIATTR_NUM_BARRIERS
	.align		4
        /*0050*/ 	.byte	0x02, 0x4c
        /*0052*/ 	.byte	0x01
	.zero		1


	//----- nvinfo : EIATTR_MERCURY_ISA_VERSION
	.align		4
        /*0054*/ 	.byte	0x03, 0x5f
        /*0056*/ 	.short	0x0101


	//----- nvinfo : EIATTR_VRC_CTA_INIT_COUNT
	.align		4
        /*0058*/ 	.byte	0x02, 0x4a
	.zero		1
	.zero		1


	//----- nvinfo : EIATTR_EXIT_INSTR_OFFSETS
	.align		4
        /*005c*/ 	.byte	0x04, 0x1c
        /*005e*/ 	.short	(.L_37 - .L_36)


	//   ....[0]....
.L_36:
        /*0060*/ 	.word	0x000002b0


	//   ....[1]....
        /*0064*/ 	.word	0x00000450


	//   ....[2]....
        /*0068*/ 	.word	0x000004d0


	//----- nvinfo : EIATTR_CBANK_PARAM_SIZE
	.align		4
.L_37:
        /*006c*/ 	.byte	0x03, 0x19
        /*006e*/ 	.short	0x0020


	//----- nvinfo : EIATTR_PARAM_CBANK
	.align		4
        /*0070*/ 	.byte	0x04, 0x0a
        /*0072*/ 	.short	(.L_39 - .L_38)
	.align		4
.L_38:
        /*0074*/ 	.word	index@(.nv.constant0._Z22vec_dot_product_kernelPdPKdS1_l)
        /*0078*/ 	.short	0x0380
        /*007a*/ 	.short	0x0020


	//----- nvinfo : EIATTR_SW_WAR
	.align		4
.L_39:
        /*007c*/ 	.byte	0x04, 0x36
        /*007e*/ 	.short	(.L_41 - .L_40)
.L_40:
        /*0080*/ 	.word	0x00000008
.L_41:


//--------------------- .nv.callgraph             --------------------------
	.section	.nv.callgraph,"",@"SHT_CUDA_CALLGRAPH"
	.align	4
	.sectionentsize	8
	.align		4
        /*0000*/ 	.word	0x00000000
	.align		4
        /*0004*/ 	.word	0xffffffff
	.align		4
        /*0008*/ 	.word	0x00000000
	.align		4
        /*000c*/ 	.word	0xfffffffe
	.align		4
        /*0010*/ 	.word	0x00000000
	.align		4
        /*0014*/ 	.word	0xfffffffd
	.align		4
        /*0018*/ 	.word	0x00000000
	.align		4
        /*001c*/ 	.word	0xfffffffc


//--------------------- .text._Z17reduction_kernel0PdPKdl --------------------------
	.section	.text._Z17reduction_kernel0PdPKdl,"ax",@progbits
	.align	128
        .global         _Z17reduction_kernel0PdPKdl
        .type           _Z17reduction_kernel0PdPKdl,@function
        .size           _Z17reduction_kernel0PdPKdl,(.L_x_6 - _Z17reduction_kernel0PdPKdl)
        .other          _Z17reduction_kernel0PdPKdl,@"STO_CUDA_ENTRY STV_DEFAULT"
_Z17reduction_kernel0PdPKdl:
.text._Z17reduction_kernel0PdPKdl:
[----:B------:R-:W-:Y:S01]  /*0000*/  LDC R1, c[0x0][0x37c] ;  /* 0x0000df00ff017b82 */ /* 0x000fe20000000800 */
[----:B------:R-:W0:Y:S01]  /*0010*/  S2R R8, SR_TID.X ;  /* 0x0000000000087919 */ /* 0x000e220000002100 */
[----:B------:R-:W0:Y:S01]  /*0020*/  LDCU UR8, c[0x0][0x360] ;  /* 0x00006c00ff0877ac */ /* 0x000e220008000800 */
[----:B------:R-:W0:Y:S01]  /*0030*/  S2R R9, SR_CTAID.X ;  /* 0x0000000000097919 */ /* 0x000e220000002500 */
[----:B------:R-:W1:Y:S01]  /*0040*/  LDCU.64 UR4, c[0x0][0x390] ;  /* 0x00007200ff0477ac */ /* 0x000e620008000a00 */
[----:B------:R-:W2:Y:S01]  /*0050*/  LDCU.64 UR6, c[0x0][0x358] ;  /* 0x00006b00ff0677ac */ /* 0x000ea20008000a00 */
[----:B0-----:R-:W-:-:S05]  /*0060*/  IMAD R0, R9, UR8, R8 ;  /* 0x0000000809007c24 */ /* 0x001fca000f8e0208 */
[----:B-1----:R-:W-:Y:S02]  /*0070*/  ISETP.GE.U32.AND P0, PT, R0, UR4, PT ;  /* 0x0000000400007c0c */ /* 0x002fe4000bf06070 */
[----:B------:R-:W-:-:S04]  /*0080*/  SHF.R.S32.HI R3, RZ, 0x1f, R0 ;  /* 0x0000001fff037819 */ /* 0x000fc80000011400 */
[----:B------:R-:W-:-:S13]  /*0090*/  ISETP.GE.AND.EX P0, PT, R3, UR5, PT, P0 ;  /* 0x0000000503007c0c */ /* 0x000fda000bf06300 */
[----:B------:R-:W0:Y:S02]  /*00a0*/  @!P0 LDC.64 R4, c[0x0][0x388] ;  /* 0x0000e200ff048b82 */ /* 0x000e240000000a00 */
[----:B0-----:R-:W-:-:S04]  /*00b0*/  @!P0 LEA R2, P1, R0, R4, 0x3 ;  /* 0x0000000400028211 */ /* 0x001fc800078218ff */
[----:B------:R-:W-:-:S06]  /*00c0*/  @!P0 LEA.HI.X R3, R0, R5, R3, 0x3, P1 ;  /* 0x0000000500038211 */ /* 0x000fcc00008f1c03 */
[----:B--2---:R-:W2:Y:S01]  /*00d0*/  @!P0 LDG.E.64 R2, desc[UR6][R2.64] ;  /* 0x0000000602028981 */ /* 0x004ea2000c1e1b00 */
[----:B------:R-:W0:Y:S01]  /*00e0*/  S2UR UR5, SR_CgaCtaId ;  /* 0x00000000000579c3 */ /* 0x000e220000008800 */
[----:B------:R-:W-:Y:S01]  /*00f0*/  IMAD.U32 R0, RZ, RZ, UR8 ;  /* 0x00000008ff007e24 */ /* 0x000fe2000f8e00ff */
[----:B------:R-:W-:Y:S01]  /*0100*/  UMOV UR4, 0x400 ;  /* 0x0000040000047882 */ /* 0x000fe20000000000 */
[----:B------:R-:W-:-:S03]  /*0110*/  ISETP.NE.AND P1, PT, R8, RZ, PT ;  /* 0x000000ff0800720c */ /* 0x000fc60003f25270 */
[----:B------:R-:W-:Y:S01]  /*0120*/  ISETP.GE.U32.AND P2, PT, R0, 0x2, PT ;  /* 0x000000020000780c */ /* 0x000fe20003f46070 */
[----:B0-----:R-:W-:-:S06]  /*0130*/  ULEA UR4, UR5, UR4, 0x18 ;  /* 0x0000000405047291 */ /* 0x001fcc000f8ec0ff */
[----:B------:R-:W-:-:S05]  /*0140*/  LEA R7, R8, UR4, 0x3 ;  /* 0x0000000408077c11 */ /* 0x000fca000f8e18ff */
[----:B--2---:R0:W-:Y:S04]  /*0150*/  @!P0 STS.64 [R7], R2 ;  /* 0x0000000207008388 */ /* 0x0041e80000000a00 */
[----:B------:R0:W-:Y:S01]  /*0160*/  @P0 STS.64 [R7], RZ ;  /* 0x000000ff07000388 */ /* 0x0001e20000000a00 */
[----:B------:R-:W-:Y:S06]  /*0170*/  BAR.SYNC.DEFER_BLOCKING 0x0 ;  /* 0x0000000000007b1d */ /* 0x000fec0000010000 */
[----:B------:R-:W-:Y:S05]  /*0180*/  @!P2 BRA `(.L_x_0) ;  /* 0x00000000002ca947 */ /* 0x000fea0003800000 */
.L_x_1:
[----:B------:R-:W-:-:S04]  /*0190*/  SHF.R.U32.HI R10, RZ, 0x1, R0 ;  /* 0x00000001ff0a7819 */ /* 0x000fc80000011600 */
[----:B------:R-:W-:-:S13]  /*01a0*/  ISETP.GE.U32.AND P0, PT, R8, R10, PT ;  /* 0x0000000a0800720c */ /* 0x000fda0003f06070 */
[----:B------:R-:W-:Y:S01]  /*01b0*/  @!P0 IMAD R6, R10, 0x8, R7 ;  /* 0x000000080a068824 */ /* 0x000fe200078e0207 */
[----:B------:R-:W-:Y:S04]  /*01c0*/  @!P0 LDS.64 R4, [R7] ;  /* 0x0000000007048984 */ /* 0x000fe80000000a00 */
[----:B0-----:R-:W0:Y:S02]  /*01d0*/  @!P0 LDS.64 R2, [R6] ;  /* 0x0000000006028984 */ /* 0x001e240000000a00 */
[----:B0-----:R-:W-:-:S07]  /*01e0*/  @!P0 DADD R2, R2, R4 ;  /* 0x0000000002028229 */ /* 0x001fce0000000004 */
[----:B------:R1:W-:Y:S01]  /*01f0*/  @!P0 STS.64 [R7], R2 ;  /* 0x0000000207008388 */ /* 0x0003e20000000a00 */
[----:B------:R-:W-:Y:S01]  /*0200*/  BAR.SYNC.DEFER_BLOCKING 0x0 ;  /* 0x0000000000007b1d */ /* 0x000fe20000010000 */
[----:B------:R-:W-:Y:S01]  /*0210*/  ISETP.GT.U32.AND P0, PT, R0, 0x3, PT ;  /* 0x000000030000780c */ /* 0x000fe20003f04070 */
[----:B------:R-:W-:-:S12]  /*0220*/  IMAD.MOV.U32 R0, RZ, RZ, R10 ;  /* 0x000000ffff007224 */ /* 0x000fd800078e000a */
[----:B-1----:R-:W-:Y:S05]  /*0230*/  @P0 BRA `(.L_x_1) ;  /* 0xfffffffc00d40947 */ /* 0x002fea000383ffff */
.L_x_0:
[----:B------:R-:W-:Y:S05]  /*0240*/  @P1 EXIT ;  /* 0x000000000000194d */ /* 0x000fea0003800000 */
[----:B------:R-:W1:Y:S01]  /*0250*/  S2UR UR5, SR_CgaCtaId ;  /* 0x00000000000579c3 */ /* 0x000e620000008800 */
[----:B------:R-:W-:-:S07]  /*0260*/  UMOV UR4, 0x400 ;  /* 0x0000040000047882 */ /* 0x000fce0000000000 */
[----:B------:R-:W2:Y:S01]  /*0270*/  LDC.64 R4, c[0x0][0x380] ;  /* 0x0000e000ff047b82 */ /* 0x000ea20000000a00 */
[----:B-1----:R-:W-:Y:S01]  /*0280*/  ULEA UR4, UR5, UR4, 0x18 ;  /* 0x0000000405047291 */ /* 0x002fe2000f8ec0ff */
[----:B--2---:R-:W-:-:S08]  /*0290*/  IMAD.WIDE.U32 R4, R9, 0x8, R4 ;  /* 0x0000000809047825 */ /* 0x004fd000078e0004 */
[----:B0-----:R-:W0:Y:S04]  /*02a0*/  LDS.64 R2, [UR4] ;  /* 0x00000004ff027984 */ /* 0x001e280008000a00 */
[----:B0-----:R-:W-:Y:S01]  /*02b0*/  STG.E.64 desc[UR6][R4.64], R2 ;  /* 0x0000000204007986 */ /* 0x001fe2000c101b06 */
[----:B------:R-:W-:Y:S05]  /*02c0*/  EXIT ;  /* 0x000000000000794d */ /* 0x000fea0003800000 */
.L_x_2:
[----:B------:R-:W-:-:S00]  /*02d0*/  BRA `(.L_x_2) ;  /* 0xfffffffc00fc7947 */ /* 0x000fc0000383ffff */
[----:B------:R-:W-:-:S00]  /*02e0*/  NOP ;  /* 0x0000000000007918 */ /* 0x000fc00000000000 */
        /* <DEDUP_REMOVED lines=9> */
.L_x_6:


//--------------------- .text._Z22vec_dot_product_kernelPdPKdS1_l --------------------------
	.section	.text._Z22vec_dot_product_kernelPdPKdS1_l,"ax",@progbits
	.align	128
        .global         _Z22vec_dot_product_kernelPdPKdS1_l
        .type           _Z22vec_dot_product_kernelPdPKdS1_l,@function
        .size           _Z22vec_dot_product_kernelPdPKdS1_l,(.L_x_7 - _Z22vec_dot_product_kernelPdPKdS1_l)
        .other          _Z22vec_dot_product_kernelPdPKdS1_l,@"STO_CUDA_ENTRY STV_DEFAULT"
_Z22vec_dot_product_kernelPdPKdS1_l:
.text._Z22vec_dot_product_kernelPdPKdS1_l:
        /* <DEDUP_REMOVED lines=10> */
[----:B------:R-:W0:Y:S01]  /*00a0*/  @!P0 LDC.64 R10, c[0x0][0x390] ;  /* 0x0000e400ff0a8b82 */ /* 0x000e220000000a00 */
[C---:B------:R-:W-:Y:S01]  /*00b0*/  @!P0 IMAD.SHL.U32 R7, R2.reuse, 0x8, RZ ;  /* 0x0000000802078824 */ /* 0x040fe200078e00ff */
[----:B------:R-:W-:-:S06]  /*00c0*/  @!P0 SHF.L.U64.HI R2, R2, 0x3, R5 ;  /* 0x0000000302028819 */ /* 0x000fcc0000010205 */
[----:B------:R-:W1:Y:S01]  /*00d0*/  @!P0 LDC.64 R8, c[0x0][0x388] ;  /* 0x0000e200ff088b82 */ /* 0x000e620000000a00 */
[C---:B0-----:R-:W-:Y:S02]  /*00e0*/  @!P0 IADD3 R6, P2, PT, R7.reuse, R10, RZ ;  /* 0x0000000a07068210 */ /* 0x041fe40007f5e0ff */
[----:B-1----:R-:W-:-:S03]  /*00f0*/  @!P0 IADD3 R8, P1, PT, R7, R8, RZ ;  /* 0x0000000807088210 */ /* 0x002fc60007f3e0ff */
[C---:B------:R-:W-:Y:S02]  /*0100*/  @!P0 IMAD.X R7, R2.reuse, 0x1, R11, P2 ;  /* 0x0000000102078824 */ /* 0x040fe400010e060b */
[----:B------:R-:W-:-:S04]  /*0110*/  @!P0 IMAD.X R9, R2, 0x1, R9, P1 ;  /* 0x0000000102098824 */ /* 0x000fc800008e0609 */
[----:B--2---:R-:W2:Y:S04]  /*0120*/  @!P0 LDG.E.64 R6, desc[UR6][R6.64] ;  /* 0x0000000606068981 */ /* 0x004ea8000c1e1b00 */
[----:B------:R-:W2:Y:S01]  /*0130*/  @!P0 LDG.E.64 R4, desc[UR6][R8.64] ;  /* 0x0000000608048981 */ /* 0x000ea2000c1e1b00 */
[----:B------:R-:W0:Y:S01]  /*0140*/  S2UR UR5, SR_CgaCtaId ;  /* 0x00000000000579c3 */ /* 0x000e220000008800 */
[----:B------:R-:W-:Y:S01]  /*0150*/  IMAD.U32 R10, RZ, RZ, UR8 ;  /* 0x00000008ff0a7e24 */ /* 0x000fe2000f8e00ff */
[----:B------:R-:W-:-:S04]  /*0160*/  UMOV UR4, 0x400 ;  /* 0x0000040000047882 */ /* 0x000fc80000000000 */
[----:B------:R-:W-:Y:S02]  /*0170*/  ISETP.GE.U32.AND P2, PT, R10, 0x42, PT ;  /* 0x000000420a00780c */ /* 0x000fe40003f46070 */
[----:B------:R-:W-:Y:S01]  /*0180*/  ISETP.GT.U32.AND P1, PT, R3, 0x1f, PT ;  /* 0x0000001f0300780c */ /* 0x000fe20003f24070 */
[----:B0-----:R-:W-:-:S06]  /*0190*/  ULEA UR4, UR5, UR4, 0x18 ;  /* 0x0000000405047291 */ /* 0x001fcc000f8ec0ff */
[----:B------:R-:W-:Y:S01]  /*01a0*/  LEA R2, R3, UR4, 0x3 ;  /* 0x0000000403027c11 */ /* 0x000fe2000f8e18ff */
[----:B--2---:R-:W-:-:S07]  /*01b0*/  @!P0 DMUL R4, R4, R6 ;  /* 0x0000000604048228 */ /* 0x004fce0000000000 */
[----:B------:R0:W-:Y:S04]  /*01c0*/  @!P0 STS.64 [R2], R4 ;  /* 0x0000000402008388 */ /* 0x0001e80000000a00 */
[----:B------:R0:W-:Y:S01]  /*01d0*/  @P0 STS.64 [R2], RZ ;  /* 0x000000ff02000388 */ /* 0x0001e20000000a00 */
[----:B------:R-:W-:Y:S06]  /*01e0*/  BAR.SYNC.DEFER_BLOCKING 0x0 ;  /* 0x0000000000007b1d */ /* 0x000fec0000010000 */
[----:B------:R-:W-:Y:S05]  /*01f0*/  @!P2 BRA `(.L_x_3) ;  /* 0x00000000002ca947 */ /* 0x000fea0003800000 */
.L_x_4:
        /* <DEDUP_REMOVED lines=11> */
.L_x_3:
[----:B------:R-:W-:Y:S05]  /*02b0*/  @P1 EXIT ;  /* 0x000000000000194d */ /* 0x000fea0003800000 */
[----:B0-----:R-:W-:Y:S01]  /*02c0*/  LDS.64 R4, [R2+0x100] ;  /* 0x0001000002047984 */ /* 0x001fe20000000a00 */
[----:B------:R-:W-:-:S03]  /*02d0*/  ISETP.NE.AND P0, PT, R3, RZ, PT ;  /* 0x000000ff0300720c */ /* 0x000fc60003f05270 */
[----:B------:R-:W0:Y:S02]  /*02e0*/  LDS.64 R6, [R2] ;  /* 0x0000000002067984 */ /* 0x000e240000000a00 */
[----:B0-----:R-:W-:-:S07]  /*02f0*/  DADD R4, R4, R6 ;  /* 0x0000000004047229 */ /* 0x001fce0000000006 */
[----:B------:R-:W-:Y:S04]  /*0300*/  STS.64 [R2], R4 ;  /* 0x0000000402007388 */ /* 0x000fe80000000a00 */
[----:B------:R-:W-:Y:S04]  /*0310*/  LDS.64 R6, [R2+0x80] ;  /* 0x0000800002067984 */ /* 0x000fe80000000a00 */
        /* <DEDUP_REMOVED lines=18> */
[----:B------:R0:W-:Y:S01]  /*0440*/  STS.64 [R2], R6 ;  /* 0x0000000602007388 */ /* 0x0001e20000000a00 */
        /* <DEDUP_REMOVED lines=9> */
.L_x_5:
        /* <DEDUP_REMOVED lines=10> */
.L_x_7:


//--------------------- .nv.shared._Z17reduction_kernel0PdPKdl --------------------------
	.section	.nv.shared._Z17reduction_kernel0PdPKdl,"aw",@nobits
	.sectionflags	@""
	.align	8
.nv.shared._Z17reduction_kernel0PdPKdl:
	.zero		9216


//--------------------- .nv.shared.reserved.0     --------------------------
	.section	.nv.shared.reserved.0,"aw",@nobits
	.weak		__nv_reservedSMEM_offset_0_alias
	.size		__nv_reservedSMEM_offset_0_alias, 0, 64
	.other		__nv_reservedSMEM_offset_0_alias,@"STO_CUDA_RESERVED_SHARED STV_DEFAULT"
__nv_reservedSMEM_offset_0_alias:
	.zero		0
	.zero		64


//--------------------- .nv.shared._Z22vec_dot_product_kernelPdPKdS1_l --------------------------
	.section	.nv.shared._Z22vec_dot_product_kernelPdPKdS1_l,"aw",@nobits
	.sectionflags	@""
	.align	8
.nv.shared._Z22vec_dot_product_kernelPdPKdS1_l:
	.zero		9216


//--------------------- .nv.constant0._Z17reduction_kernel0PdPKdl --------------------------
	.section	.nv.constant0._Z17reduction_kernel0PdPKdl,"a",@progbits
	.sectionflags	@""
	.align	4
.nv.constant0._Z17reduction_kernel0PdPKdl:
	.zero		920


//--------------------- .nv.constant0._Z22vec_dot_product_kernelPdPKdS1_l --------------------------
	.section	.nv.constant0._Z22vec_dot_product_kernelPdPKdS1_l,"a",@progbits
	.sectionflags	@""
	.align	4
.nv.constant0._Z22vec_dot_product_kernelPdPKdS1_l:
	.zero		928


//--------------------- SYMBOLS --------------------------

	.type		.nv.reservedSmem.offset0,@object
	.size		.nv.reservedSmem.offset0,0x4
	.type		.nv.reservedSmem.cap,@object
	.size		.nv.reservedSmem.cap,0x4
